//
// Generated by NVIDIA NVVM Compiler
//
// Compiler Build ID: CL-36424714
// Cuda compilation tools, release 13.0, V13.0.88
// Based on NVVM 20.0.0
//

.version 9.0
.target sm_100
.address_size 64

	// .globl	_Z7softmaxPKfiPf
// _ZZ7softmaxPKfiPfE6s_data has been demoted

.visible .entry _Z7softmaxPKfiPf(
	.param .u64 .ptr .align 1 _Z7softmaxPKfiPf_param_0,
	.param .u32 _Z7softmaxPKfiPf_param_1,
	.param .u64 .ptr .align 1 _Z7softmaxPKfiPf_param_2
)
{
	.reg .pred 	%p<13>;
	.reg .b32 	%r<36>;
	.reg .b32 	%f<40>;
	.reg .b64 	%rd<12>;
	// demoted variable
	.shared .align 4 .b8 _ZZ7softmaxPKfiPfE6s_data[1024];
	ld.param.u64 	%rd3, [_Z7softmaxPKfiPf_param_0];
	ld.param.u32 	%r19, [_Z7softmaxPKfiPf_param_1];
	ld.param.u64 	%rd4, [_Z7softmaxPKfiPf_param_2];
	cvta.to.global.u64 	%rd1, %rd3;
	cvta.to.global.u64 	%rd2, %rd4;
	mov.u32 	%r35, %tid.x;
	mov.u32 	%r2, %ctaid.x;
	setp.ge.s32 	%p1, %r35, %r19;
	mov.f32 	%f37, 0fFF800000;
	@%p1 bra 	$L__BB0_3;
	mul.lo.s32 	%r3, %r19, %r2;
	mov.f32 	%f37, 0fFF800000;
	mov.u32 	%r4, %ntid.x;
	mov.u32 	%r31, %r35;
$L__BB0_2:
	add.s32 	%r20, %r31, %r3;
	mul.wide.s32 	%rd5, %r20, 4;
	add.s64 	%rd6, %rd1, %rd5;
	ld.global.nc.f32 	%f11, [%rd6];
	max.f32 	%f37, %f37, %f11;
	add.s32 	%r31, %r31, %r4;
	setp.lt.s32 	%p2, %r31, %r19;
	@%p2 bra 	$L__BB0_2;
$L__BB0_3:
	shl.b32 	%r21, %r35, 2;
	mov.u32 	%r22, _ZZ7softmaxPKfiPfE6s_data;
	add.s32 	%r7, %r22, %r21;
	st.shared.f32 	[%r7], %f37;
	bar.sync 	0;
	mov.u32 	%r8, %ntid.x;
	setp.lt.u32 	%p3, %r8, 2;
	@%p3 bra 	$L__BB0_8;
	mov.u32 	%r32, %r8;
$L__BB0_5:
	shr.u32 	%r10, %r32, 1;
	setp.ge.u32 	%p4, %r35, %r10;
	@%p4 bra 	$L__BB0_7;
	ld.shared.f32 	%f12, [%r7];
	shl.b32 	%r23, %r10, 2;
	add.s32 	%r24, %r7, %r23;
	ld.shared.f32 	%f13, [%r24];
	max.f32 	%f14, %f12, %f13;
	st.shared.f32 	[%r7], %f14;
$L__BB0_7:
	bar.sync 	0;
	setp.gt.u32 	%p5, %r32, 3;
	mov.u32 	%r32, %r10;
	@%p5 bra 	$L__BB0_5;
$L__BB0_8:
	setp.ge.s32 	%p6, %r35, %r19;
	ld.shared.f32 	%f4, [_ZZ7softmaxPKfiPfE6s_data];
	bar.sync 	0;
	mov.f32 	%f39, 0f00000000;
	@%p6 bra 	$L__BB0_11;
	mul.lo.s32 	%r11, %r19, %r2;
	mov.f32 	%f39, 0f00000000;
	mov.u32 	%r33, %r35;
$L__BB0_10:
	add.s32 	%r25, %r33, %r11;
	mul.wide.s32 	%rd7, %r25, 4;
	add.s64 	%rd8, %rd1, %rd7;
	ld.global.nc.f32 	%f17, [%rd8];
	sub.f32 	%f18, %f17, %f4;
	fma.rn.f32 	%f19, %f18, 0f3BBB989D, 0f3F000000;
	cvt.sat.f32.f32 	%f20, %f19;
	mov.f32 	%f21, 0f4B400001;
	mov.f32 	%f22, 0f437C0000;
	fma.rm.f32 	%f23, %f20, %f22, %f21;
	add.f32 	%f24, %f23, 0fCB40007F;
	neg.f32 	%f25, %f24;
	fma.rn.f32 	%f26, %f18, 0f3FB8AA3B, %f25;
	fma.rn.f32 	%f27, %f18, 0f32A57060, %f26;
	mov.b32 	%r26, %f23;
	shl.b32 	%r27, %r26, 23;
	mov.b32 	%f28, %r27;
	ex2.approx.ftz.f32 	%f29, %f27;
	mul.f32 	%f30, %f29, %f28;
	add.s64 	%rd9, %rd2, %rd7;
	st.global.f32 	[%rd9], %f30;
	add.f32 	%f39, %f39, %f30;
	add.s32 	%r33, %r33, %r8;
	setp.lt.s32 	%p7, %r33, %r19;
	@%p7 bra 	$L__BB0_10;
$L__BB0_11:
	setp.lt.u32 	%p8, %r8, 2;
	st.shared.f32 	[%r7], %f39;
	bar.sync 	0;
	@%p8 bra 	$L__BB0_16;
	mov.u32 	%r34, %r8;
$L__BB0_13:
	shr.u32 	%r15, %r34, 1;
	setp.ge.u32 	%p9, %r35, %r15;
	@%p9 bra 	$L__BB0_15;
	shl.b32 	%r28, %r15, 2;
	add.s32 	%r29, %r7, %r28;
	ld.shared.f32 	%f31, [%r29];
	ld.shared.f32 	%f32, [%r7];
	add.f32 	%f33, %f31, %f32;
	st.shared.f32 	[%r7], %f33;
$L__BB0_15:
	bar.sync 	0;
	setp.gt.u32 	%p10, %r34, 3;
	mov.u32 	%r34, %r15;
	@%p10 bra 	$L__BB0_13;
$L__BB0_16:
	setp.ge.s32 	%p11, %r35, %r19;
	ld.shared.f32 	%f8, [_ZZ7softmaxPKfiPfE6s_data];
	bar.sync 	0;
	@%p11 bra 	$L__BB0_19;
	mul.lo.s32 	%r16, %r19, %r2;
$L__BB0_18:
	add.s32 	%r30, %r35, %r16;
	mul.wide.s32 	%rd10, %r30, 4;
	add.s64 	%rd11, %rd2, %rd10;
	ld.global.f32 	%f34, [%rd11];
	div.rn.f32 	%f35, %f34, %f8;
	st.global.f32 	[%rd11], %f35;
	add.s32 	%r35, %r35, %r8;
	setp.lt.s32 	%p12, %r35, %r19;
	@%p12 bra 	$L__BB0_18;
$L__BB0_19:
	ret;

}


// ===== COMPILED SASS (sm_100) =====

	.target	sm_100

	.elftype	@"ET_EXEC"


//--------------------- .note.nv.tkinfo           --------------------------
	.section	.note.nv.tkinfo,"",@"SHT_NOTE"
	.sectionflags	@"SHF_NOTE_NV_TKINFO"
	.tkinfo
        /*0018*/ 	.word	0x00000002
        /*0030*/ 	.string	""
        /*0030*/ 	.string	"ptxas"
        /*0030*/ 	.string	"Cuda compilation tools, release 13.0, V13.0.88"
        /*0030*/ 	.string	"Build cuda_13.0.r13.0/compiler.36424714_0"
        /*0030*/ 	.string	"-arch sm_100 -m 64 "



//--------------------- .note.nv.cuinfo           --------------------------
	.section	.note.nv.cuinfo,"",@"SHT_NOTE"
	.sectionflags	@"SHF_NOTE_NV_CUINFO"
        /*0018*/ 	.short	0x0002
        /*001a*/ 	.short	0x0064
        /*001c*/ 	.short	0x0082
	.zero		2


//--------------------- .nv.info                  --------------------------
	.section	.nv.info,"",@"SHT_CUDA_INFO"
	.align	4


	//----- nvinfo : EIATTR_REGCOUNT
	.align		4
        /*0000*/ 	.byte	0x04, 0x2f
        /*0002*/ 	.short	(.L_1 - .L_0)
	.align		4
.L_0:
        /*0004*/ 	.word	index@(_Z7softmaxPKfiPf)
        /*0008*/ 	.word	0x00000016


	//----- nvinfo : EIATTR_FRAME_SIZE
	.align		4
.L_1:
        /*000c*/ 	.byte	0x04, 0x11
        /*000e*/ 	.short	(.L_3 - .L_2)
	.align		4
.L_2:
        /*0010*/ 	.word	index@($__internal_0_$__cuda_sm3x_div_rn_noftz_f32_slowpath)
        /*0014*/ 	.word	0x00000000


	//----- nvinfo : EIATTR_FRAME_SIZE
	.align		4
.L_3:
        /*0018*/ 	.byte	0x04, 0x11
        /*001a*/ 	.short	(.L_5 - .L_4)
	.align		4
.L_4:
        /*001c*/ 	.word	index@(_Z7softmaxPKfiPf)
        /*0020*/ 	.word	0x00000000


	//----- nvinfo : EIATTR_MIN_STACK_SIZE
	.align		4
.L_5:
        /*0024*/ 	.byte	0x04, 0x12
        /*0026*/ 	.short	(.L_7 - .L_6)
	.align		4
.L_6:
        /*0028*/ 	.word	index@(_Z7softmaxPKfiPf)
        /*002c*/ 	.word	0x00000000
.L_7:


//--------------------- .nv.compat                --------------------------
	.section	.nv.compat,"",@"SHT_CUDA_COMPAT_INFO"
	.align	4
        /*0000*/ 	.byte	0x02, 0x09, 0x00, 0x00, 0x02, 0x02, 0x01, 0x00, 0x02, 0x05, 0x05, 0x00, 0x03, 0x07, 0x01, 0x01
        /*0010*/ 	.byte	0x02, 0x03, 0x00, 0x00, 0x02, 0x06, 0x01, 0x00, 0x04, 0x0b, 0x08, 0x00, 0x01, 0x00, 0x00, 0x00
        /*0020*/ 	.byte	0x00, 0x00, 0x00, 0x00


//--------------------- .nv.info._Z7softmaxPKfiPf --------------------------
	.section	.nv.info._Z7softmaxPKfiPf,"",@"SHT_CUDA_INFO"
	.sectionflags	@""
	.align	4


	//----- nvinfo : EIATTR_CUDA_API_VERSION
	.align		4
        /*0000*/ 	.byte	0x04, 0x37
        /*0002*/ 	.short	(.L_9 - .L_8)
.L_8:
        /*0004*/ 	.word	0x00000082


	//----- nvinfo : EIATTR_KPARAM_INFO
	.align		4
.L_9:
        /*0008*/ 	.byte	0x04, 0x17
        /*000a*/ 	.short	(.L_11 - .L_10)
.L_10:
        /*000c*/ 	.word	0x00000000
        /*0010*/ 	.short	0x0002
        /*0012*/ 	.short	0x0010
        /*0014*/ 	.byte	0x00, 0xf5, 0x21, 0x00


	//----- nvinfo : EIATTR_KPARAM_INFO
	.align		4
.L_11:
        /*0018*/ 	.byte	0x04, 0x17
        /*001a*/ 	.short	(.L_13 - .L_12)
.L_12:
        /*001c*/ 	.word	0x00000000
        /*0020*/ 	.short	0x0001
        /*0022*/ 	.short	0x0008
        /*0024*/ 	.byte	0x00, 0xf0, 0x11, 0x00


	//----- nvinfo : EIATTR_KPARAM_INFO
	.align		4
.L_13:
        /*0028*/ 	.byte	0x04, 0x17
        /*002a*/ 	.short	(.L_15 - .L_14)
.L_14:
        /*002c*/ 	.word	0x00000000
        /*0030*/ 	.short	0x0000
        /*0032*/ 	.short	0x0000
        /*0034*/ 	.byte	0x00, 0xf5, 0x21, 0x00


	//----- nvinfo : EIATTR_SPARSE_MMA_MASK
	.align		4
.L_15:
        /*0038*/ 	.byte	0x03, 0x50
        /*003a*/ 	.short	0x0000


	//----- nvinfo : EIATTR_MAXREG_COUNT
	.align		4
        /*003c*/ 	.byte	0x03, 0x1b
        /*003e*/ 	.short	0x00ff


	//----- nvinfo : EIATTR_NUM_BARRIERS
	.align		4
        /*0040*/ 	.byte	0x02, 0x4c
        /*0042*/ 	.byte	0x01
	.zero		1


	//----- nvinfo : EIATTR_MERCURY_ISA_VERSION
	.align		4
        /*0044*/ 	.byte	0x03, 0x5f
        /*0046*/ 	.short	0x0101


	//----- nvinfo : EIATTR_VRC_CTA_INIT_COUNT
	.align		4
        /*0048*/ 	.byte	0x02, 0x4a
	.zero		1
	.zero		1


	//----- nvinfo : EIATTR_EXIT_INSTR_OFFSETS
	.align		4
        /*004c*/ 	.byte	0x04, 0x1c
        /*004e*/ 	.short	(.L_17 - .L_16)


	//   ....[0]....
.L_16:
        /*0050*/ 	.word	0x00000670


	//   ....[1]....
        /*0054*/ 	.word	0x000007c0


	//----- nvinfo : EIATTR_CRS_STACK_SIZE
	.align		4
.L_17:
        /*0058*/ 	.byte	0x04, 0x1e
        /*005a*/ 	.short	(.L_19 - .L_18)
.L_18:
        /*005c*/ 	.word	0x00000000


	//----- nvinfo : EIATTR_CBANK_PARAM_SIZE
	.align		4
.L_19:
        /*0060*/ 	.byte	0x03, 0x19
        /*0062*/ 	.short	0x0018


	//----- nvinfo : EIATTR_PARAM_CBANK
	.align		4
        /*0064*/ 	.byte	0x04, 0x0a
        /*0066*/ 	.short	(.L_21 - .L_20)
	.align		4
.L_20:
        /*0068*/ 	.word	index@(.nv.constant0._Z7softmaxPKfiPf)
        /*006c*/ 	.short	0x0380
        /*006e*/ 	.short	0x0018


	//----- nvinfo : EIATTR_SW_WAR
	.align		4
.L_21:
        /*0070*/ 	.byte	0x04, 0x36
        /*0072*/ 	.short	(.L_23 - .L_22)
.L_22:
        /*0074*/ 	.word	0x00000008
.L_23:


//--------------------- .nv.callgraph             --------------------------
	.section	.nv.callgraph,"",@"SHT_CUDA_CALLGRAPH"
	.align	4
	.sectionentsize	8
	.align		4
        /*0000*/ 	.word	0x00000000
	.align		4
        /*0004*/ 	.word	0xffffffff
	.align		4
        /*0008*/ 	.word	0x00000000
	.align		4
        /*000c*/ 	.word	0xfffffffe
	.align		4
        /*0010*/ 	.word	0x00000000
	.align		4
        /*0014*/ 	.word	0xfffffffd
	.align		4
        /*0018*/ 	.word	0x00000000
	.align		4
        /*001c*/ 	.word	0xfffffffc


//--------------------- .text._Z7softmaxPKfiPf    --------------------------
	.section	.text._Z7softmaxPKfiPf,"ax",@progbits
	.align	128
        .global         _Z7softmaxPKfiPf
        .type           _Z7softmaxPKfiPf,@function
        .size           _Z7softmaxPKfiPf,(.L_x_25 - _Z7softmaxPKfiPf)
        .other          _Z7softmaxPKfiPf,@"STO_CUDA_ENTRY STV_DEFAULT"
_Z7softmaxPKfiPf:
.text._Z7softmaxPKfiPf:
[----:B------:R-:W-:Y:S01]  /*0000*/  LDC R1, c[0x0][0x37c] ;  /* 0x0000df00ff017b82 */ /* 0x000fe20000000800 */
[----:B------:R-:W0:Y:S07]  /*0010*/  S2R R2, SR_TID.X ;  /* 0x0000000000027919 */ /* 0x000e2e0000002100 */
[----:B------:R-:W0:Y:S01]  /*0020*/  LDC R11, c[0x0][0x388] ;  /* 0x0000e200ff0b7b82 */ /* 0x000e220000000800 */
[----:B------:R-:W1:Y:S01]  /*0030*/  LDCU.64 UR6, c[0x0][0x358] ;  /* 0x00006b00ff0677ac */ /* 0x000e620008000a00 */
[----:B------:R-:W-:Y:S01]  /*0040*/  BSSY.RECONVERGENT B0, `(.L_x_0) ;  /* 0x0000010000007945 */ /* 0x000fe20003800200 */
[----:B------:R-:W-:-:S05]  /*0050*/  IMAD.MOV.U32 R3, RZ, RZ, -0x800000 ;  /* 0xff800000ff037424 */ /* 0x000fca00078e00ff */
[----:B------:R-:W2:Y:S01]  /*0060*/  S2UR UR8, SR_CTAID.X ;  /* 0x00000000000879c3 */ /* 0x000ea20000002500 */
[----:B0-----:R-:W-:-:S13]  /*0070*/  ISETP.GE.AND P0, PT, R2, R11, PT ;  /* 0x0000000b0200720c */ /* 0x001fda0003f06270 */
[----:B-12---:R-:W-:Y:S05]  /*0080*/  @P0 BRA `(.L_x_1) ;  /* 0x00000000002c0947 */ /* 0x006fea0003800000 */
[----:B------:R-:W0:Y:S01]  /*0090*/  LDC R9, c[0x0][0x360] ;  /* 0x0000d800ff097b82 */ /* 0x000e220000000800 */
[----:B------:R-:W-:Y:S02]  /*00a0*/  IMAD.MOV.U32 R3, RZ, RZ, -0x800000 ;  /* 0xff800000ff037424 */ /* 0x000fe400078e00ff */
[----:B------:R-:W-:-:S05]  /*00b0*/  IMAD.MOV.U32 R0, RZ, RZ, R2 ;  /* 0x000000ffff007224 */ /* 0x000fca00078e0002 */
[----:B------:R-:W1:Y:S02]  /*00c0*/  LDC.64 R6, c[0x0][0x380] ;  /* 0x0000e000ff067b82 */ /* 0x000e640000000a00 */
.L_x_2:
[----:B------:R-:W-:-:S04]  /*00d0*/  IMAD R5, R11, UR8, R0 ;  /* 0x000000080b057c24 */ /* 0x000fc8000f8e0200 */
[----:B-1----:R-:W-:-:S06]  /*00e0*/  IMAD.WIDE R4, R5, 0x4, R6 ;  /* 0x0000000405047825 */ /* 0x002fcc00078e0206 */
[----:B------:R-:W2:Y:S01]  /*00f0*/  LDG.E.CONSTANT R4, desc[UR6][R4.64] ;  /* 0x0000000604047981 */ /* 0x000ea2000c1e9900 */
[----:B0-----:R-:W-:-:S05]  /*0100*/  IMAD.IADD R0, R9, 0x1, R0 ;  /* 0x0000000109007824 */ /* 0x001fca00078e0200 */
[----:B------:R-:W-:Y:S02]  /*0110*/  ISETP.GE.AND P0, PT, R0, R11, PT ;  /* 0x0000000b0000720c */ /* 0x000fe40003f06270 */
[----:B--2---:R-:W-:-:S11]  /*0120*/  FMNMX R3, R4, R3, !PT ;  /* 0x0000000304037209 */ /* 0x004fd60007800000 */
[----:B------:R-:W-:Y:S05]  /*0130*/  @!P0 BRA `(.L_x_2) ;  /* 0xfffffffc00e48947 */ /* 0x000fea000383ffff */
.L_x_1:
[----:B------:R-:W-:Y:S05]  /*0140*/  BSYNC.RECONVERGENT B0 ;  /* 0x0000000000007941 */ /* 0x000fea0003800200 */
.L_x_0:
[----:B------:R-:W0:Y:S01]  /*0150*/  S2UR UR5, SR_CgaCtaId ;  /* 0x00000000000579c3 */ /* 0x000e220000008800 */
[----:B------:R-:W-:Y:S01]  /*0160*/  UMOV UR4, 0x400 ;  /* 0x0000040000047882 */ /* 0x000fe20000000000 */
[----:B------:R-:W1:Y:S02]  /*0170*/  LDCU UR9, c[0x0][0x360] ;  /* 0x00006c00ff0977ac */ /* 0x000e640008000800 */
[----:B-1----:R-:W-:Y:S02]  /*0180*/  UISETP.GE.U32.AND UP0, UPT, UR9, 0x2, UPT ;  /* 0x000000020900788c */ /* 0x002fe4000bf06070 */
[----:B0-----:R-:W-:-:S06]  /*0190*/  ULEA UR4, UR5, UR4, 0x18 ;  /* 0x0000000405047291 */ /* 0x001fcc000f8ec0ff */
[----:B------:R-:W-:-:S05]  /*01a0*/  LEA R0, R2, UR4, 0x2 ;  /* 0x0000000402007c11 */ /* 0x000fca000f8e10ff */
[----:B------:R0:W-:Y:S01]  /*01b0*/  STS [R0], R3 ;  /* 0x0000000300007388 */ /* 0x0001e20000000800 */
[----:B------:R-:W-:Y:S06]  /*01c0*/  BAR.SYNC.DEFER_BLOCKING 0x0 ;  /* 0x0000000000007b1d */ /* 0x000fec0000010000 */
[----:B------:R-:W-:Y:S05]  /*01d0*/  BRA.U !UP0, `(.L_x_3) ;  /* 0x0000000108307547 */ /* 0x000fea000b800000 */
[----:B0-----:R-:W-:-:S07]  /*01e0*/  IMAD.U32 R3, RZ, RZ, UR9 ;  /* 0x00000009ff037e24 */ /* 0x001fce000f8e00ff */
.L_x_4:
[----:B------:R-:W-:-:S04]  /*01f0*/  SHF.R.U32.HI R9, RZ, 0x1, R3 ;  /* 0x00000001ff097819 */ /* 0x000fc80000011603 */
[----:B------:R-:W-:-:S13]  /*0200*/  ISETP.GE.U32.AND P0, PT, R2, R9, PT ;  /* 0x000000090200720c */ /* 0x000fda0003f06070 */
[----:B------:R-:W-:Y:S01]  /*0210*/  @!P0 IMAD R5, R9, 0x4, R0 ;  /* 0x0000000409058824 */ /* 0x000fe200078e0200 */
[----:B------:R-:W-:Y:S05]  /*0220*/  @!P0 LDS R4, [R0] ;  /* 0x0000000000048984 */ /* 0x000fea0000000800 */
[----:B------:R-:W0:Y:S02]  /*0230*/  @!P0 LDS R5, [R5] ;  /* 0x0000000005058984 */ /* 0x000e240000000800 */
[----:B0-----:R-:W-:-:S05]  /*0240*/  @!P0 FMNMX R7, R4, R5, !PT ;  /* 0x0000000504078209 */ /* 0x001fca0007800000 */
[----:B------:R1:W-:Y:S01]  /*0250*/  @!P0 STS [R0], R7 ;  /* 0x0000000700008388 */ /* 0x0003e20000000800 */
[----:B------:R-:W-:Y:S01]  /*0260*/  BAR.SYNC.DEFER_BLOCKING 0x0 ;  /* 0x0000000000007b1d */ /* 0x000fe20000010000 */
[----:B------:R-:W-:Y:S02]  /*0270*/  ISETP.GT.U32.AND P0, PT, R3, 0x3, PT ;  /* 0x000000030300780c */ /* 0x000fe40003f04070 */
[----:B------:R-:W-:-:S11]  /*0280*/  MOV R3, R9 ;  /* 0x0000000900037202 */ /* 0x000fd60000000f00 */
[----:B-1----:R-:W-:Y:S05]  /*0290*/  @P0 BRA `(.L_x_4) ;  /* 0xfffffffc00d40947 */ /* 0x002fea000383ffff */
.L_x_3:
[----:B------:R-:W1:Y:S01]  /*02a0*/  LDC R19, c[0x0][0x388] ;  /* 0x0000e200ff137b82 */ /* 0x000e620000000800 */
[----:B------:R-:W-:Y:S01]  /*02b0*/  UMOV UR4, 0x400 ;  /* 0x0000040000047882 */ /* 0x000fe20000000000 */
[----:B------:R-:W-:Y:S01]  /*02c0*/  BSSY.RECONVERGENT B0, `(.L_x_5) ;  /* 0x0000020000007945 */ /* 0x000fe20003800200 */
[----:B------:R-:W-:-:S05]  /*02d0*/  IMAD.MOV.U32 R11, RZ, RZ, RZ ;  /* 0x000000ffff0b7224 */ /* 0x000fca00078e00ff */
[----:B------:R-:W2:Y:S01]  /*02e0*/  S2UR UR5, SR_CgaCtaId ;  /* 0x00000000000579c3 */ /* 0x000ea20000008800 */
[----:B-1----:R-:W-:Y:S01]  /*02f0*/  ISETP.GE.AND P0, PT, R2, R19, PT ;  /* 0x000000130200720c */ /* 0x002fe20003f06270 */
[----:B--2---:R-:W-:-:S09]  /*0300*/  ULEA UR4, UR5, UR4, 0x18 ;  /* 0x0000000405047291 */ /* 0x004fd2000f8ec0ff */
[----:B0-----:R-:W0:Y:S01]  /*0310*/  LDS R3, [UR4] ;  /* 0x00000004ff037984 */ /* 0x001e220008000800 */
[----:B------:R-:W-:Y:S06]  /*0320*/  BAR.SYNC.DEFER_BLOCKING 0x0 ;  /* 0x0000000000007b1d */ /* 0x000fec0000010000 */
[----:B------:R-:W-:Y:S05]  /*0330*/  @P0 BRA `(.L_x_6) ;  /* 0x0000000000600947 */ /* 0x000fea0003800000 */
[----:B------:R-:W1:Y:S01]  /*0340*/  LDC.64 R4, c[0x0][0x380] ;  /* 0x0000e000ff047b82 */ /* 0x000e620000000a00 */
[----:B------:R-:W-:Y:S02]  /*0350*/  IMAD.MOV.U32 R11, RZ, RZ, RZ ;  /* 0x000000ffff0b7224 */ /* 0x000fe400078e00ff */
[----:B------:R-:W-:-:S05]  /*0360*/  IMAD.MOV.U32 R10, RZ, RZ, R2 ;  /* 0x000000ffff0a7224 */ /* 0x000fca00078e0002 */
[----:B------:R-:W2:Y:S02]  /*0370*/  LDC.64 R6, c[0x0][0x390] ;  /* 0x0000e400ff067b82 */ /* 0x000ea40000000a00 */
.L_x_7:
[----:B------:R-:W-:-:S04]  /*0380*/  IMAD R13, R19, UR8, R10 ;  /* 0x00000008130d7c24 */ /* 0x000fc8000f8e020a */
[----:B-1-3--:R-:W-:-:S06]  /*0390*/  IMAD.WIDE R8, R13, 0x4, R4 ;  /* 0x000000040d087825 */ /* 0x00afcc00078e0204 */
[----:B------:R-:W0:Y:S01]  /*03a0*/  LDG.E.CONSTANT R8, desc[UR6][R8.64] ;  /* 0x0000000608087981 */ /* 0x000e22000c1e9900 */
[----:B------:R-:W-:Y:S02]  /*03b0*/  IMAD.MOV.U32 R15, RZ, RZ, 0x3bbb989d ;  /* 0x3bbb989dff0f7424 */ /* 0x000fe400078e00ff */
[----:B------:R-:W-:Y:S02]  /*03c0*/  IMAD.MOV.U32 R17, RZ, RZ, 0x437c0000 ;  /* 0x437c0000ff117424 */ /* 0x000fe400078e00ff */
[----:B------:R-:W-:-:S05]  /*03d0*/  VIADD R10, R10, UR9 ;  /* 0x000000090a0a7c36 */ /* 0x000fca0008000000 */
[----:B------:R-:W-:Y:S01]  /*03e0*/  ISETP.GE.AND P0, PT, R10, R19, PT ;  /* 0x000000130a00720c */ /* 0x000fe20003f06270 */
[----:B0-----:R-:W-:Y:S01]  /*03f0*/  FADD R12, -R3, R8 ;  /* 0x00000008030c7221 */ /* 0x001fe20000000100 */
[----:B--2---:R-:W-:-:S04]  /*0400*/  IMAD.WIDE R8, R13, 0x4, R6 ;  /* 0x000000040d087825 */ /* 0x004fc800078e0206 */
[----:B------:R-:W-:-:S04]  /*0410*/  FFMA.SAT R14, R12, R15, 0.5 ;  /* 0x3f0000000c0e7423 */ /* 0x000fc8000000200f */
[----:B------:R-:W-:-:S04]  /*0420*/  FFMA.RM R14, R14, R17, 12582913 ;  /* 0x4b4000010e0e7423 */ /* 0x000fc80000004011 */
[C---:B------:R-:W-:Y:S01]  /*0430*/  FADD R15, R14.reuse, -12583039 ;  /* 0xcb40007f0e0f7421 */ /* 0x040fe20000000000 */
[----:B------:R-:W-:-:S03]  /*0440*/  SHF.L.U32 R14, R14, 0x17, RZ ;  /* 0x000000170e0e7819 */ /* 0x000fc600000006ff */
[----:B------:R-:W-:-:S04]  /*0450*/  FFMA R15, R12, 1.4426950216293334961, -R15 ;  /* 0x3fb8aa3b0c0f7823 */ /* 0x000fc8000000080f */
[----:B------:R-:W-:-:S06]  /*0460*/  FFMA R15, R12, 1.925963033500011079e-08, R15 ;  /* 0x32a570600c0f7823 */ /* 0x000fcc000000000f */
[----:B------:R-:W0:Y:S02]  /*0470*/  MUFU.EX2 R15, R15 ;  /* 0x0000000f000f7308 */ /* 0x000e240000000800 */
[----:B0-----:R-:W-:-:S04]  /*0480*/  FMUL R14, R14, R15 ;  /* 0x0000000f0e0e7220 */ /* 0x001fc80000400000 */
[----:B------:R-:W-:Y:S01]  /*0490*/  FADD R11, R14, R11 ;  /* 0x0000000b0e0b7221 */ /* 0x000fe20000000000 */
[----:B------:R3:W-:Y:S01]  /*04a0*/  STG.E desc[UR6][R8.64], R14 ;  /* 0x0000000e08007986 */ /* 0x0007e2000c101906 */
[----:B------:R-:W-:Y:S05]  /*04b0*/  @!P0 BRA `(.L_x_7) ;  /* 0xfffffffc00b08947 */ /* 0x000fea000383ffff */
.L_x_6:
[----:B------:R-:W-:Y:S05]  /*04c0*/  BSYNC.RECONVERGENT B0 ;  /* 0x0000000000007941 */ /* 0x000fea0003800200 */
.L_x_5:
[----:B------:R1:W-:Y:S01]  /*04d0*/  STS [R0], R11 ;  /* 0x0000000b00007388 */ /* 0x0003e20000000800 */
[----:B------:R-:W-:Y:S01]  /*04e0*/  UISETP.GE.U32.AND UP0, UPT, UR9, 0x2, UPT ;  /* 0x000000020900788c */ /* 0x000fe2000bf06070 */
[----:B------:R-:W-:Y:S08]  /*04f0*/  BAR.SYNC.DEFER_BLOCKING 0x0 ;  /* 0x0000000000007b1d */ /* 0x000ff00000010000 */
[----:B-1----:R-:W-:Y:S05]  /*0500*/  BRA.U !UP0, `(.L_x_8) ;  /* 0x0000000108307547 */ /* 0x002fea000b800000 */
[----:B0-----:R-:W-:-:S07]  /*0510*/  IMAD.U32 R3, RZ, RZ, UR9 ;  /* 0x00000009ff037e24 */ /* 0x001fce000f8e00ff */
.L_x_9:
[----:B------:R-:W-:-:S04]  /*0520*/  SHF.R.U32.HI R7, RZ, 0x1, R3 ;  /* 0x00000001ff077819 */ /* 0x000fc80000011603 */
[----:B------:R-:W-:-:S13]  /*0530*/  ISETP.GE.U32.AND P0, PT, R2, R7, PT ;  /* 0x000000070200720c */ /* 0x000fda0003f06070 */
[----:B------:R-:W-:Y:S01]  /*0540*/  @!P0 IMAD R4, R7, 0x4, R0 ;  /* 0x0000000407048824 */ /* 0x000fe200078e0200 */
[----:B------:R-:W-:Y:S05]  /*0550*/  @!P0 LDS R5, [R0] ;  /* 0x0000000000058984 */ /* 0x000fea0000000800 */
[----:B------:R-:W0:Y:S02]  /*0560*/  @!P0 LDS R4, [R4] ;  /* 0x0000000004048984 */ /* 0x000e240000000800 */
[----:B0-----:R-:W-:-:S05]  /*0570*/  @!P0 FADD R5, R4, R5 ;  /* 0x0000000504058221 */ /* 0x001fca0000000000 */
[----:B------:R1:W-:Y:S01]  /*0580*/  @!P0 STS [R0], R5 ;  /* 0x0000000500008388 */ /* 0x0003e20000000800 */
[----:B------:R-:W-:Y:S01]  /*0590*/  BAR.SYNC.DEFER_BLOCKING 0x0 ;  /* 0x0000000000007b1d */ /* 0x000fe20000010000 */
[----:B------:R-:W-:Y:S01]  /*05a0*/  ISETP.GT.U32.AND P0, PT, R3, 0x3, PT ;  /* 0x000000030300780c */ /* 0x000fe20003f04070 */
[----:B------:R-:W-:-:S12]  /*05b0*/  IMAD.MOV.U32 R3, RZ, RZ, R7 ;  /* 0x000000ffff037224 */ /* 0x000fd800078e0007 */
[----:B-1----:R-:W-:Y:S05]  /*05c0*/  @P0 BRA `(.L_x_9) ;  /* 0xfffffffc00d40947 */ /* 0x002fea000383ffff */
.L_x_8:
[----:B------:R-:W1:Y:S01]  /*05d0*/  S2UR UR5, SR_CgaCtaId ;  /* 0x00000000000579c3 */ /* 0x000e620000008800 */
[----:B------:R-:W-:-:S07]  /*05e0*/  UMOV UR4, 0x400 ;  /* 0x0000040000047882 */ /* 0x000fce0000000000 */
[----:B---3--:R-:W2:Y:S08]  /*05f0*/  LDC R9, c[0x0][0x388] ;  /* 0x0000e200ff097b82 */ /* 0x008eb00000000800 */
[----:B------:R-:W3:Y:S01]  /*0600*/  LDC.64 R4, c[0x0][0x390] ;  /* 0x0000e400ff047b82 */ /* 0x000ee20000000a00 */
[----:B-1----:R-:W-:Y:S01]  /*0610*/  ULEA UR4, UR5, UR4, 0x18 ;  /* 0x0000000405047291 */ /* 0x002fe2000f8ec0ff */
[----:B------:R-:W1:Y:S08]  /*0620*/  LDCU UR5, c[0x0][0x388] ;  /* 0x00007100ff0577ac */ /* 0x000e700008000800 */
[----:B0-----:R-:W0:Y:S02]  /*0630*/  LDS R3, [UR4] ;  /* 0x00000004ff037984 */ /* 0x001e240008000800 */
[----:B------:R-:W4:Y:S01]  /*0640*/  LDCU UR4, c[0x0][0x388] ;  /* 0x00007100ff0477ac */ /* 0x000f220008000800 */
[----:B------:R-:W-:Y:S01]  /*0650*/  BAR.SYNC.DEFER_BLOCKING 0x0 ;  /* 0x0000000000007b1d */ /* 0x000fe20000010000 */
[----:B----4-:R-:W-:-:S13]  /*0660*/  ISETP.GE.AND P0, PT, R2, UR4, PT ;  /* 0x0000000402007c0c */ /* 0x010fda000bf06270 */
[----:B-123--:R-:W-:Y:S05]  /*0670*/  @P0 EXIT ;  /* 0x000000000000094d */ /* 0x00efea0003800000 */
.L_x_12:
[----:B------:R-:W-:-:S04]  /*0680*/  IMAD R7, R9, UR8, R2 ;  /* 0x0000000809077c24 */ /* 0x000fc8000f8e0202 */
[----:B------:R-:W-:-:S05]  /*0690*/  IMAD.WIDE R6, R7, 0x4, R4 ;  /* 0x0000000407067825 */ /* 0x000fca00078e0204 */
[----:B------:R-:W2:Y:S01]  /*06a0*/  LDG.E R0, desc[UR6][R6.64] ;  /* 0x0000000606007981 */ /* 0x000ea2000c1e1900 */
[----:B0-----:R-:W0:Y:S01]  /*06b0*/  MUFU.RCP R8, R3 ;  /* 0x0000000300087308 */ /* 0x001e220000001000 */
[----:B------:R-:W-:Y:S01]  /*06c0*/  BSSY.RECONVERGENT B0, `(.L_x_10) ;  /* 0x000000b000007945 */ /* 0x000fe20003800200 */
[----:B0-----:R-:W-:-:S04]  /*06d0*/  FFMA R11, -R3, R8, 1 ;  /* 0x3f800000030b7423 */ /* 0x001fc80000000108 */
[----:B------:R-:W-:Y:S02]  /*06e0*/  FFMA R11, R8, R11, R8 ;  /* 0x0000000b080b7223 */ /* 0x000fe40000000008 */
[----:B--2---:R-:W0:Y:S02]  /*06f0*/  FCHK P0, R0, R3 ;  /* 0x0000000300007302 */ /* 0x004e240000000000 */
[----:B------:R-:W-:-:S04]  /*0700*/  FFMA R8, R0, R11, RZ ;  /* 0x0000000b00087223 */ /* 0x000fc800000000ff */
[----:B------:R-:W-:-:S04]  /*0710*/  FFMA R10, -R3, R8, R0 ;  /* 0x00000008030a7223 */ /* 0x000fc80000000100 */
[----:B------:R-:W-:Y:S01]  /*0720*/  FFMA R11, R11, R10, R8 ;  /* 0x0000000a0b0b7223 */ /* 0x000fe20000000008 */
[----:B0-----:R-:W-:Y:S06]  /*0730*/  @!P0 BRA `(.L_x_11) ;  /* 0x00000000000c8947 */ /* 0x001fec0003800000 */
[----:B------:R-:W-:-:S07]  /*0740*/  MOV R8, 0x760 ;  /* 0x0000076000087802 */ /* 0x000fce0000000f00 */
[----:B------:R-:W-:Y:S05]  /*0750*/  CALL.REL.NOINC `($__internal_0_$__cuda_sm3x_div_rn_noftz_f32_slowpath) ;  /* 0x00000000001c7944 */ /* 0x000fea0003c00000 */
[----:B------:R-:W-:-:S07]  /*0760*/  IMAD.MOV.U32 R11, RZ, RZ, R0 ;  /* 0x000000ffff0b7224 */ /* 0x000fce00078e0000 */
.L_x_11:
[----:B------:R-:W-:Y:S05]  /*0770*/  BSYNC.RECONVERGENT B0 ;  /* 0x0000000000007941 */ /* 0x000fea0003800200 */
.L_x_10:
[----:B------:R1:W-:Y:S01]  /*0780*/  STG.E desc[UR6][R6.64], R11 ;  /* 0x0000000b06007986 */ /* 0x0003e2000c101906 */
[----:B------:R-:W-:-:S04]  /*0790*/  IADD3 R2, PT, PT, R2, UR9, RZ ;  /* 0x0000000902027c10 */ /* 0x000fc8000fffe0ff */
[----:B------:R-:W-:-:S13]  /*07a0*/  ISETP.GE.AND P0, PT, R2, UR5, PT ;  /* 0x0000000502007c0c */ /* 0x000fda000bf06270 */
[----:B-1----:R-:W-:Y:S05]  /*07b0*/  @!P0 BRA `(.L_x_12) ;  /* 0xfffffffc00b08947 */ /* 0x002fea000383ffff */
[----:B------:R-:W-:Y:S05]  /*07c0*/  EXIT ;  /* 0x000000000000794d */ /* 0x000fea0003800000 */
        .weak           $__internal_0_$__cuda_sm3x_div_rn_noftz_f32_slowpath
        .type           $__internal_0_$__cuda_sm3x_div_rn_noftz_f32_slowpath,@function
        .size           $__internal_0_$__cuda_sm3x_div_rn_noftz_f32_slowpath,(.L_x_25 - $__internal_0_$__cuda_sm3x_div_rn_noftz_f32_slowpath)
$__internal_0_$__cuda_sm3x_div_rn_noftz_f32_slowpath:
[--C-:B------:R-:W-:Y:S01]  /*07d0*/  SHF.R.U32.HI R11, RZ, 0x17, R3.reuse ;  /* 0x00000017ff0b7819 */ /* 0x100fe20000011603 */
[----:B------:R-:W-:Y:S01]  /*07e0*/  BSSY.RECONVERGENT B1, `(.L_x_13) ;  /* 0x0000064000017945 */ /* 0x000fe20003800200 */
[--C-:B------:R-:W-:Y:S01]  /*07f0*/  SHF.R.U32.HI R10, RZ, 0x17, R0.reuse ;  /* 0x00000017ff0a7819 */ /* 0x100fe20000011600 */
[----:B------:R-:W-:Y:S01]  /*0800*/  IMAD.MOV.U32 R12, RZ, RZ, R0 ;  /* 0x000000ffff0c7224 */ /* 0x000fe200078e0000 */
[----:B------:R-:W-:Y:S01]  /*0810*/  LOP3.LUT R11, R11, 0xff, RZ, 0xc0, !PT ;  /* 0x000000ff0b0b7812 */ /* 0x000fe200078ec0ff */
[----:B------:R-:W-:Y:S01]  /*0820*/  IMAD.MOV.U32 R13, RZ, RZ, R3 ;  /* 0x000000ffff0d7224 */ /* 0x000fe200078e0003 */
[----:B------:R-:W-:-:S03]  /*0830*/  LOP3.LUT R16, R10, 0xff, RZ, 0xc0, !PT ;  /* 0x000000ff0a107812 */ /* 0x000fc600078ec0ff */
[----:B------:R-:W-:Y:S02]  /*0840*/  VIADD R14, R11, 0xffffffff ;  /* 0xffffffff0b0e7836 */ /* 0x000fe40000000000 */
[----:B------:R-:W-:-:S03]  /*0850*/  VIADD R15, R16, 0xffffffff ;  /* 0xffffffff100f7836 */ /* 0x000fc60000000000 */
[----:B------:R-:W-:-:S04]  /*0860*/  ISETP.GT.U32.AND P0, PT, R14, 0xfd, PT ;  /* 0x000000fd0e00780c */ /* 0x000fc80003f04070 */
[----:B------:R-:W-:-:S13]  /*0870*/  ISETP.GT.U32.OR P0, PT, R15, 0xfd, P0 ;  /* 0x000000fd0f00780c */ /* 0x000fda0000704470 */
[----:B------:R-:W-:Y:S01]  /*0880*/  @!P0 IMAD.MOV.U32 R10, RZ, RZ, RZ ;  /* 0x000000ffff0a8224 */ /* 0x000fe200078e00ff */
[----:B------:R-:W-:Y:S06]  /*0890*/  @!P0 BRA `(.L_x_14) ;  /* 0x00000000005c8947 */ /* 0x000fec0003800000 */
[----:B------:R-:W-:Y:S02]  /*08a0*/  FSETP.GTU.FTZ.AND P1, PT, |R3|, +INF , PT ;  /* 0x7f8000000300780b */ /* 0x000fe40003f3c200 */
[----:B------:R-:W-:-:S04]  /*08b0*/  FSETP.GTU.FTZ.AND P0, PT, |R0|, +INF , PT ;  /* 0x7f8000000000780b */ /* 0x000fc80003f1c200 */
[----:B------:R-:W-:-:S13]  /*08c0*/  PLOP3.LUT P0, PT, P0, P1, PT, 0xf8, 0x8f ;  /* 0x00000000008f781c */ /* 0x000fda0000703f70 */
[----:B------:R-:W-:Y:S05]  /*08d0*/  @P0 BRA `(.L_x_15) ;  /* 0x00000004004c0947 */ /* 0x000fea0003800000 */
[----:B------:R-:W-:-:S13]  /*08e0*/  LOP3.LUT P0, RZ, R13, 0x7fffffff, R12, 0xc8, !PT ;  /* 0x7fffffff0dff7812 */ /* 0x000fda000780c80c */
[----:B------:R-:W-:Y:S05]  /*08f0*/  @!P0 BRA `(.L_x_16) ;  /* 0x00000004003c8947 */ /* 0x000fea0003800000 */
[C---:B------:R-:W-:Y:S02]  /*0900*/  FSETP.NEU.FTZ.AND P2, PT, |R0|.reuse, +INF , PT ;  /* 0x7f8000000000780b */ /* 0x040fe40003f5d200 */
[----:B------:R-:W-:Y:S02]  /*0910*/  FSETP.NEU.FTZ.AND P1, PT, |R3|, +INF , PT ;  /* 0x7f8000000300780b */ /* 0x000fe40003f3d200 */
[----:B------:R-:W-:-:S11]  /*0920*/  FSETP.NEU.FTZ.AND P0, PT, |R0|, +INF , PT ;  /* 0x7f8000000000780b */ /* 0x000fd60003f1d200 */
[----:B------:R-:W-:Y:S05]  /*0930*/  @!P1 BRA !P2, `(.L_x_16) ;  /* 0x00000004002c9947 */ /* 0x000fea0005000000 */
[----:B------:R-:W-:-:S04]  /*0940*/  LOP3.LUT P2, RZ, R12, 0x7fffffff, RZ, 0xc0, !PT ;  /* 0x7fffffff0cff7812 */ /* 0x000fc8000784c0ff */
[----:B------:R-:W-:-:S13]  /*0950*/  PLOP3.LUT P1, PT, P1, P2, PT, 0x2f, 0xf2 ;  /* 0x0000000000f2781c */ /* 0x000fda0000f24577 */
[----:B------:R-:W-:Y:S05]  /*0960*/  @P1 BRA `(.L_x_17) ;  /* 0x0000000400181947 */ /* 0x000fea0003800000 */
[----:B------:R-:W-:-:S04]  /*0970*/  LOP3.LUT P1, RZ, R13, 0x7fffffff, RZ, 0xc0, !PT ;  /* 0x7fffffff0dff7812 */ /* 0x000fc8000782c0ff */
[----:B------:R-:W-:-:S13]  /*0980*/  PLOP3.LUT P0, PT, P0, P1, PT, 0x2f, 0xf2 ;  /* 0x0000000000f2781c */ /* 0x000fda0000702577 */
[----:B------:R-:W-:Y:S05]  /*0990*/  @P0 BRA `(.L_x_18) ;  /* 0x0000000400000947 */ /* 0x000fea0003800000 */
[----:B------:R-:W-:Y:S02]  /*09a0*/  ISETP.GE.AND P0, PT, R15, RZ, PT ;  /* 0x000000ff0f00720c */ /* 0x000fe40003f06270 */
[----:B------:R-:W-:-:S11]  /*09b0*/  ISETP.GE.AND P1, PT, R14, RZ, PT ;  /* 0x000000ff0e00720c */ /* 0x000fd60003f26270 */
[----:B------:R-:W-:Y:S01]  /*09c0*/  @P0 MOV R10, RZ ;  /* 0x000000ff000a0202 */ /* 0x000fe20000000f00 */
[----:B------:R-:W-:Y:S02]  /*09d0*/  @!P0 IMAD.MOV.U32 R10, RZ, RZ, -0x40 ;  /* 0xffffffc0ff0a8424 */ /* 0x000fe400078e00ff */
[----:B------:R-:W-:Y:S01]  /*09e0*/  @!P0 FFMA R12, R0, 1.84467440737095516160e+19, RZ ;  /* 0x5f800000000c8823 */ /* 0x000fe200000000ff */
[----:B------:R-:W-:Y:S01]  /*09f0*/  @!P1 FFMA R13, R3, 1.84467440737095516160e+19, RZ ;  /* 0x5f800000030d9823 */ /* 0x000fe200000000ff */
[----:B------:R-:W-:-:S07]  /*0a00*/  @!P1 VIADD R10, R10, 0x40 ;  /* 0x000000400a0a9836 */ /* 0x000fce0000000000 */
.L_x_14:
[----:B------:R-:W-:Y:S01]  /*0a10*/  LEA R0, R11, 0xc0800000, 0x17 ;  /* 0xc08000000b007811 */ /* 0x000fe200078eb8ff */
[----:B------:R-:W-:Y:S04]  /*0a20*/  BSSY.RECONVERGENT B2, `(.L_x_19) ;  /* 0x0000036000027945 */ /* 0x000fe80003800200 */
[----:B------:R-:W-:Y:S02]  /*0a30*/  IMAD.IADD R14, R13, 0x1, -R0 ;  /* 0x000000010d0e7824 */ /* 0x000fe400078e0a00 */
[----:B------:R-:W-:Y:S02]  /*0a40*/  VIADD R13, R16, 0xffffff81 ;  /* 0xffffff81100d7836 */ /* 0x000fe40000000000 */
[----:B------:R-:W0:Y:S01]  /*0a50*/  MUFU.RCP R15, R14 ;  /* 0x0000000e000f7308 */ /* 0x000e220000001000 */
[----:B------:R-:W-:Y:S01]  /*0a60*/  FADD.FTZ R17, -R14, -RZ ;  /* 0x800000ff0e117221 */ /* 0x000fe20000010100 */
[C---:B------:R-:W-:Y:S01]  /*0a70*/  IMAD R0, R13.reuse, -0x800000, R12 ;  /* 0xff8000000d007824 */ /* 0x040fe200078e020c */
[----:B------:R-:W-:-:S04]  /*0a80*/  IADD3 R13, PT, PT, R13, 0x7f, -R11 ;  /* 0x0000007f0d0d7810 */ /* 0x000fc80007ffe80b */
[----:B------:R-:W-:Y:S01]  /*0a90*/  IADD3 R13, PT, PT, R13, R10, RZ ;  /* 0x0000000a0d0d7210 */ /* 0x000fe20007ffe0ff */
[----:B0-----:R-:W-:-:S04]  /*0aa0*/  FFMA R16, R15, R17, 1 ;  /* 0x3f8000000f107423 */ /* 0x001fc80000000011 */
[----:B------:R-:W-:-:S04]  /*0ab0*/  FFMA R19, R15, R16, R15 ;  /* 0x000000100f137223 */ /* 0x000fc8000000000f */
[----:B------:R-:W-:-:S04]  /*0ac0*/  FFMA R12, R0, R19, RZ ;  /* 0x00000013000c7223 */ /* 0x000fc800000000ff */
[----:B------:R-:W-:-:S04]  /*0ad0*/  FFMA R15, R17, R12, R0 ;  /* 0x0000000c110f7223 */ /* 0x000fc80000000000 */
[----:B------:R-:W-:-:S04]  /*0ae0*/  FFMA R16, R19, R15, R12 ;  /* 0x0000000f13107223 */ /* 0x000fc8000000000c */
[----:B------:R-:W-:-:S04]  /*0af0*/  FFMA R17, R17, R16, R0 ;  /* 0x0000001011117223 */ /* 0x000fc80000000000 */
[----:B------:R-:W-:-:S05]  /*0b00*/  FFMA R0, R19, R17, R16 ;  /* 0x0000001113007223 */ /* 0x000fca0000000010 */
[----:B------:R-:W-:-:S04]  /*0b10*/  SHF.R.U32.HI R11, RZ, 0x17, R0 ;  /* 0x00000017ff0b7819 */ /* 0x000fc80000011600 */
[----:B------:R-:W-:-:S05]  /*0b20*/  LOP3.LUT R11, R11, 0xff, RZ, 0xc0, !PT ;  /* 0x000000ff0b0b7812 */ /* 0x000fca00078ec0ff */
[----:B------:R-:W-:-:S04]  /*0b30*/  IMAD.IADD R14, R11, 0x1, R13 ;  /* 0x000000010b0e7824 */ /* 0x000fc800078e020d */
[----:B------:R-:W-:-:S05]  /*0b40*/  VIADD R10, R14, 0xffffffff ;  /* 0xffffffff0e0a7836 */ /* 0x000fca0000000000 */
[----:B------:R-:W-:-:S13]  /*0b50*/  ISETP.GE.U32.AND P0, PT, R10, 0xfe, PT ;  /* 0x000000fe0a00780c */ /* 0x000fda0003f06070 */
[----:B------:R-:W-:Y:S05]  /*0b60*/  @!P0 BRA `(.L_x_20) ;  /* 0x0000000000808947 */ /* 0x000fea0003800000 */
[----:B------:R-:W-:-:S13]  /*0b70*/  ISETP.GT.AND P0, PT, R14, 0xfe, PT ;  /* 0x000000fe0e00780c */ /* 0x000fda0003f04270 */
[----:B------:R-:W-:Y:S05]  /*0b80*/  @P0 BRA `(.L_x_21) ;  /* 0x00000000006c0947 */ /* 0x000fea0003800000 */
[----:B------:R-:W-:-:S13]  /*0b90*/  ISETP.GE.AND P0, PT, R14, 0x1, PT ;  /* 0x000000010e00780c */ /* 0x000fda0003f06270 */
[----:B------:R-:W-:Y:S05]  /*0ba0*/  @P0 BRA `(.L_x_22) ;  /* 0x0000000000740947 */ /* 0x000fea0003800000 */
[----:B------:R-:W-:Y:S02]  /*0bb0*/  ISETP.GE.AND P0, PT, R14, -0x18, PT ;  /* 0xffffffe80e00780c */ /* 0x000fe40003f06270 */
[----:B------:R-:W-:-:S11]  /*0bc0*/  LOP3.LUT R0, R0, 0x80000000, RZ, 0xc0, !PT ;  /* 0x8000000000007812 */ /* 0x000fd600078ec0ff */
[----:B------:R-:W-:Y:S05]  /*0bd0*/  @!P0 BRA `(.L_x_22) ;  /* 0x0000000000688947 */ /* 0x000fea0003800000 */
[CCC-:B------:R-:W-:Y:S01]  /*0be0*/  FFMA.RZ R10, R19.reuse, R17.reuse, R16.reuse ;  /* 0x00000011130a7223 */ /* 0x1c0fe2000000c010 */
[C---:B------:R-:W-:Y:S02]  /*0bf0*/  VIADD R13, R14.reuse, 0x20 ;  /* 0x000000200e0d7836 */ /* 0x040fe40000000000 */
[CCC-:B------:R-:W-:Y:S01]  /*0c00*/  FFMA.RM R11, R19.reuse, R17.reuse, R16.reuse ;  /* 0x00000011130b7223 */ /* 0x1c0fe20000004010 */
[----:B------:R-:W-:Y:S02]  /*0c10*/  ISETP.NE.AND P2, PT, R14, RZ, PT ;  /* 0x000000ff0e00720c */ /* 0x000fe40003f45270 */
[----:B------:R-:W-:Y:S01]  /*0c20*/  LOP3.LUT R12, R10, 0x7fffff, RZ, 0xc0, !PT ;  /* 0x007fffff0a0c7812 */ /* 0x000fe200078ec0ff */
[----:B------:R-:W-:Y:S01]  /*0c30*/  FFMA.RP R10, R19, R17, R16 ;  /* 0x00000011130a7223 */ /* 0x000fe20000008010 */
[----:B------:R-:W-:Y:S01]  /*0c40*/  ISETP.NE.AND P1, PT, R14, RZ, PT ;  /* 0x000000ff0e00720c */ /* 0x000fe20003f25270 */
[----:B------:R-:W-:Y:S01]  /*0c50*/  IMAD.MOV R14, RZ, RZ, -R14 ;  /* 0x000000ffff0e7224 */ /* 0x000fe200078e0a0e */
[----:B------:R-:W-:-:S02]  /*0c60*/  LOP3.LUT R12, R12, 0x800000, RZ, 0xfc, !PT ;  /* 0x008000000c0c7812 */ /* 0x000fc400078efcff */
[----:B------:R-:W-:Y:S02]  /*0c70*/  FSETP.NEU.FTZ.AND P0, PT, R10, R11, PT ;  /* 0x0000000b0a00720b */ /* 0x000fe40003f1d000 */
[----:B------:R-:W-:Y:S02]  /*0c80*/  SHF.L.U32 R13, R12, R13, RZ ;  /* 0x0000000d0c0d7219 */ /* 0x000fe400000006ff */
[----:B------:R-:W-:Y:S02]  /*0c90*/  SEL R11, R14, RZ, P2 ;  /* 0x000000ff0e0b7207 */ /* 0x000fe40001000000 */
[----:B------:R-:W-:Y:S02]  /*0ca0*/  ISETP.NE.AND P1, PT, R13, RZ, P1 ;  /* 0x000000ff0d00720c */ /* 0x000fe40000f25270 */
[----:B------:R-:W-:Y:S02]  /*0cb0*/  SHF.R.U32.HI R11, RZ, R11, R12 ;  /* 0x0000000bff0b7219 */ /* 0x000fe4000001160c */
[----:B------:R-:W-:-:S02]  /*0cc0*/  PLOP3.LUT P0, PT, P0, P1, PT, 0xf8, 0x8f ;  /* 0x00000000008f781c */ /* 0x000fc40000703f70 */
[----:B------:R-:W-:Y:S02]  /*0cd0*/  SHF.R.U32.HI R13, RZ, 0x1, R11 ;  /* 0x00000001ff0d7819 */ /* 0x000fe4000001160b */
[----:B------:R-:W-:-:S04]  /*0ce0*/  SEL R10, RZ, 0x1, !P0 ;  /* 0x00000001ff0a7807 */ /* 0x000fc80004000000 */
[----:B------:R-:W-:-:S04]  /*0cf0*/  LOP3.LUT R10, R10, 0x1, R13, 0xf8, !PT ;  /* 0x000000010a0a7812 */ /* 0x000fc800078ef80d */
[----:B------:R-:W-:-:S04]  /*0d00*/  LOP3.LUT R10, R10, R11, RZ, 0xc0, !PT ;  /* 0x0000000b0a0a7212 */ /* 0x000fc800078ec0ff */
[----:B------:R-:W-:-:S04]  /*0d10*/  IADD3 R13, PT, PT, R13, R10, RZ ;  /* 0x0000000a0d0d7210 */ /* 0x000fc80007ffe0ff */
[----:B------:R-:W-:Y:S01]  /*0d20*/  LOP3.LUT R0, R13, R0, RZ, 0xfc, !PT ;  /* 0x000000000d007212 */ /* 0x000fe200078efcff */
[----:B------:R-:W-:Y:S06]  /*0d30*/  BRA `(.L_x_22) ;  /* 0x0000000000107947 */ /* 0x000fec0003800000 */
.L_x_21:
[----:B------:R-:W-:-:S04]  /*0d40*/  LOP3.LUT R0, R0, 0x80000000, RZ, 0xc0, !PT ;  /* 0x8000000000007812 */ /* 0x000fc800078ec0ff */
[----:B------:R-:W-:Y:S01]  /*0d50*/  LOP3.LUT R0, R0, 0x7f800000, RZ, 0xfc, !PT ;  /* 0x7f80000000007812 */ /* 0x000fe200078efcff */
[----:B------:R-:W-:Y:S06]  /*0d60*/  BRA `(.L_x_22) ;  /* 0x0000000000047947 */ /* 0x000fec0003800000 */
.L_x_20:
[----:B------:R-:W-:-:S07]  /*0d70*/  IMAD R0, R13, 0x800000, R0 ;  /* 0x008000000d007824 */ /* 0x000fce00078e0200 */
.L_x_22:
[----:B------:R-:W-:Y:S05]  /*0d80*/  BSYNC.RECONVERGENT B2 ;  /* 0x0000000000027941 */ /* 0x000fea0003800200 */
.L_x_19:
[----:B------:R-:W-:Y:S05]  /*0d90*/  BRA `(.L_x_23) ;  /* 0x0000000000207947 */ /* 0x000fea0003800000 */
.L_x_18:
[----:B------:R-:W-:-:S04]  /*0da0*/  LOP3.LUT R0, R13, 0x80000000, R12, 0x48, !PT ;  /* 0x800000000d007812 */ /* 0x000fc800078e480c */
[----:B------:R-:W-:Y:S01]  /*0db0*/  LOP3.LUT R0, R0, 0x7f800000, RZ, 0xfc, !PT ;  /* 0x7f80000000007812 */ /* 0x000fe200078efcff */
[----:B------:R-:W-:Y:S06]  /*0dc0*/  BRA `(.L_x_23) ;  /* 0x0000000000147947 */ /* 0x000fec0003800000 */
.L_x_17:
[----:B------:R-:W-:Y:S01]  /*0dd0*/  LOP3.LUT R0, R13, 0x80000000, R12, 0x48, !PT ;  /* 0x800000000d007812 */ /* 0x000fe200078e480c */
[----:B------:R-:W-:Y:S06]  /*0de0*/  BRA `(.L_x_23) ;  /* 0x00000000000c7947 */ /* 0x000fec0003800000 */
.L_x_16:
[----:B------:R-:W0:Y:S01]  /*0df0*/  MUFU.RSQ R0, -QNAN ;  /* 0xffc0000000007908 */ /* 0x000e220000001400 */
[----:B------:R-:W-:Y:S05]  /*0e00*/  BRA `(.L_x_23) ;  /* 0x0000000000047947 */ /* 0x000fea0003800000 */
.L_x_15:
[----:B------:R-:W-:-:S07]  /*0e10*/  FADD.FTZ R0, R0, R3 ;  /* 0x0000000300007221 */ /* 0x000fce0000010000 */
.L_x_23:
[----:B------:R-:W-:Y:S05]  /*0e20*/  BSYNC.RECONVERGENT B1 ;  /* 0x0000000000017941 */ /* 0x000fea0003800200 */
.L_x_13:
[----:B------:R-:W-:Y:S02]  /*0e30*/  IMAD.MOV.U32 R10, RZ, RZ, R8 ;  /* 0x000000ffff0a7224 */ /* 0x000fe400078e0008 */
[----:B------:R-:W-:-:S04]  /*0e40*/  IMAD.MOV.U32 R11, RZ, RZ, 0x0 ;  /* 0x00000000ff0b7424 */ /* 0x000fc800078e00ff */
[----:B0-----:R-:W-:Y:S05]  /*0e50*/  RET.REL.NODEC R10 `(_Z7softmaxPKfiPf) ;  /* 0xfffffff00a687950 */ /* 0x001fea0003c3ffff */
.L_x_24:
[----:B------:R-:W-:-:S00]  /*0e60*/  BRA `(.L_x_24) ;  /* 0xfffffffc00fc7947 */ /* 0x000fc0000383ffff */
[----:B------:R-:W-:-:S00]  /*0e70*/  NOP ;  /* 0x0000000000007918 */ /* 0x000fc00000000000 */
        /* <DEDUP_REMOVED lines=8> */
.L_x_25:


//--------------------- .nv.shared._Z7softmaxPKfiPf --------------------------
	.section	.nv.shared._Z7softmaxPKfiPf,"aw",@nobits
	.sectionflags	@""
	.align	4
.nv.shared._Z7softmaxPKfiPf:
	.zero		2048


//--------------------- .nv.shared.reserved.0     --------------------------
	.section	.nv.shared.reserved.0,"aw",@nobits
	.weak		__nv_reservedSMEM_offset_0_alias
	.size		__nv_reservedSMEM_offset_0_alias, 0, 64
	.other		__nv_reservedSMEM_offset_0_alias,@"STO_CUDA_RESERVED_SHARED STV_DEFAULT"
__nv_reservedSMEM_offset_0_alias:
	.zero		0
	.zero		64


//--------------------- .nv.constant0._Z7softmaxPKfiPf --------------------------
	.section	.nv.constant0._Z7softmaxPKfiPf,"a",@progbits
	.sectionflags	@""
	.align	4
.nv.constant0._Z7softmaxPKfiPf:
	.zero		920


//--------------------- SYMBOLS --------------------------

	.type		.nv.reservedSmem.offset0,@object
	.size		.nv.reservedSmem.offset0,0x4
	.type		.nv.reservedSmem.cap,@object
	.size		.nv.reservedSmem.cap,0x4
